	.headerflags	@"EF_CUDA_TEXMODE_UNIFIED EF_CUDA_64BIT_ADDRESS EF_CUDA_ACCELERATORS EF_CUDA_SM90 EF_CUDA_VIRTUAL_SM(EF_CUDA_SM90)"
	.elftype	@"ET_EXEC"


//--------------------- .nv.info                  --------------------------
	.section	.nv.info,"",@"SHT_CUDA_INFO"
	.align	4


	//----- nvinfo : EIATTR_REGCOUNT
	.align		4
        /*0000*/ 	.byte	0x04, 0x2f
        /*0002*/ 	.short	(.L_1 - .L_0)
	.align		4
.L_0:
        /*0004*/ 	.word	index@(triton_poi_fused_replication_pad1d_5)
        /*0008*/ 	.word	0x0000000e


	//----- nvinfo : EIATTR_MIN_STACK_SIZE
	.align		4
.L_1:
        /*000c*/ 	.byte	0x04, 0x12
        /*000e*/ 	.short	(.L_3 - .L_2)
	.align		4
.L_2:
        /*0010*/ 	.word	index@(triton_poi_fused_replication_pad1d_5)
        /*0014*/ 	.word	0x00000000


	//----- nvinfo : EIATTR_FRAME_SIZE
	.align		4
.L_3:
        /*0018*/ 	.byte	0x04, 0x11
        /*001a*/ 	.short	(.L_5 - .L_4)
	.align		4
.L_4:
        /*001c*/ 	.word	index@(triton_poi_fused_replication_pad1d_5)
        /*0020*/ 	.word	0x00000000


	//----- nvinfo : EIATTR_MIN_STACK_SIZE
	.align		4
.L_5:
        /*0024*/ 	.byte	0x04, 0x12
        /*0026*/ 	.short	(.L_7 - .L_6)
	.align		4
.L_6:
        /*0028*/ 	.word	index@(triton_poi_fused_replication_pad1d_5)
        /*002c*/ 	.word	0x00000000
.L_7:


//--------------------- .nv.info.triton_poi_fused_replication_pad1d_5 --------------------------
	.section	.nv.info.triton_poi_fused_replication_pad1d_5,"",@"SHT_CUDA_INFO"
	.sectionflags	@""
	.align	4


	//----- nvinfo : EIATTR_CUDA_API_VERSION
	.align		4
        /*0000*/ 	.byte	0x04, 0x37
        /*0002*/ 	.short	(.L_9 - .L_8)
.L_8:
        /*0004*/ 	.word	0x0000007c


	//----- nvinfo : EIATTR_KPARAM_INFO
	.align		4
.L_9:
        /*0008*/ 	.byte	0x04, 0x17
        /*000a*/ 	.short	(.L_11 - .L_10)
.L_10:
        /*000c*/ 	.word	0x00000000
        /*0010*/ 	.short	0x0002
        /*0012*/ 	.short	0x0010
        /*0014*/ 	.byte	0x00, 0xf0, 0x11, 0x00


	//----- nvinfo : EIATTR_KPARAM_INFO
	.align		4
.L_11:
        /*0018*/ 	.byte	0x04, 0x17
        /*001a*/ 	.short	(.L_13 - .L_12)
.L_12:
        /*001c*/ 	.word	0x00000000
        /*0020*/ 	.short	0x0001
        /*0022*/ 	.short	0x0008
        /*0024*/ 	.byte	0x00, 0xf4, 0x21, 0x00


	//----- nvinfo : EIATTR_KPARAM_INFO
	.align		4
.L_13:
        /*0028*/ 	.byte	0x04, 0x17
        /*002a*/ 	.short	(.L_15 - .L_14)
.L_14:
        /*002c*/ 	.word	0x00000000
        /*0030*/ 	.short	0x0000
        /*0032*/ 	.short	0x0000
        /*0034*/ 	.byte	0x00, 0xf4, 0x21, 0x00


	//----- nvinfo : EIATTR_SPARSE_MMA_MASK
	.align		4
.L_15:
        /*0038*/ 	.byte	0x03, 0x50
        /*003a*/ 	.short	0x0000


	//----- nvinfo : EIATTR_MAXREG_COUNT
	.align		4
        /*003c*/ 	.byte	0x03, 0x1b
        /*003e*/ 	.short	0x00ff


	//----- nvinfo : EIATTR_EXIT_INSTR_OFFSETS
	.align		4
        /*0040*/ 	.byte	0x04, 0x1c
        /*0042*/ 	.short	(.L_17 - .L_16)


	//   ....[0]....
.L_16:
        /*0044*/ 	.word	0x00000220


	//   ....[1]....
        /*0048*/ 	.word	0x00000240


	//----- nvinfo : EIATTR_REQNTID
	.align		4
.L_17:
        /*004c*/ 	.byte	0x04, 0x10
        /*004e*/ 	.short	(.L_19 - .L_18)
.L_18:
        /*0050*/ 	.word	0x00000080
        /*0054*/ 	.word	0x00000001
        /*0058*/ 	.word	0x00000001


	//----- nvinfo : EIATTR_CRS_STACK_SIZE
	.align		4
.L_19:
        /*005c*/ 	.byte	0x04, 0x1e
        /*005e*/ 	.short	(.L_21 - .L_20)
.L_20:
        /*0060*/ 	.word	0x00000000


	//----- nvinfo : EIATTR_CBANK_PARAM_SIZE
	.align		4
.L_21:
        /*0064*/ 	.byte	0x03, 0x19
        /*0066*/ 	.short	0x0014


	//----- nvinfo : EIATTR_PARAM_CBANK
	.align		4
        /*0068*/ 	.byte	0x04, 0x0a
        /*006a*/ 	.short	(.L_23 - .L_22)
	.align		4
.L_22:
        /*006c*/ 	.word	index@(.nv.constant0.triton_poi_fused_replication_pad1d_5)
        /*0070*/ 	.short	0x0210
        /*0072*/ 	.short	0x0014


	//----- nvinfo : EIATTR_SW_WAR
	.align		4
.L_23:
        /*0074*/ 	.byte	0x04, 0x36
        /*0076*/ 	.short	(.L_25 - .L_24)
.L_24:
        /*0078*/ 	.word	0x00000008
.L_25:


//--------------------- .nv.callgraph             --------------------------
	.section	.nv.callgraph,"",@"SHT_CUDA_CALLGRAPH"
	.align	4
	.sectionentsize	8
	.align		4
        /*0000*/ 	.word	0x00000000
	.align		4
        /*0004*/ 	.word	0xffffffff
	.align		4
        /*0008*/ 	.word	0x00000000
	.align		4
        /*000c*/ 	.word	0xfffffffe
	.align		4
        /*0010*/ 	.word	0x00000000
	.align		4
        /*0014*/ 	.word	0xfffffffd
	.align		4
        /*0018*/ 	.word	0x00000000
	.align		4
        /*001c*/ 	.word	0xfffffffc


//--------------------- .text.triton_poi_fused_replication_pad1d_5 --------------------------
	.section	.text.triton_poi_fused_replication_pad1d_5,"ax",@progbits
	.align	128
        .global         triton_poi_fused_replication_pad1d_5
        .type           triton_poi_fused_replication_pad1d_5,@function
        .size           triton_poi_fused_replication_pad1d_5,(.L_x_3 - triton_poi_fused_replication_pad1d_5)
        .other          triton_poi_fused_replication_pad1d_5,@"STO_CUDA_ENTRY STV_DEFAULT"
triton_poi_fused_replication_pad1d_5:
.text.triton_poi_fused_replication_pad1d_5:
[----:B------:R-:W0:Y:S02]  /*0000*/  LDC R1, c[0x0][0x28] ;  /* 0x00000a00ff017b82 */ /* 0x000e240000000800 */
[----:B------:R-:W1:Y:S01]  /*0010*/  S2R R2, SR_TID.X ;  /* 0x0000000000027919 */ /* 0x000e620000002100 */
[----:B------:R-:W2:Y:S01]  /*0020*/  LDC.64 R6, c[0x0][0x218] ;  /* 0x00008600ff067b82 */ /* 0x000ea20000000a00 */
[----:B------:R-:W-:Y:S01]  /*0030*/  ULDC.64 UR4, c[0x0][0x208] ;  /* 0x0000820000047ab9 */ /* 0x000fe20000000a00 */
[----:B------:R-:W-:Y:S01]  /*0040*/  BSSY B0, `(.L_x_0) ;  /* 0x000001d000007945 */ /* 0x000fe20003800000 */
[----:B------:R-:W3:Y:S01]  /*0050*/  S2R R3, SR_CTAID.X ;  /* 0x0000000000037919 */ /* 0x000ee20000002500 */
[----:B-1----:R-:W-:-:S05]  /*0060*/  LOP3.LUT R2, R2, 0x7f, RZ, 0xc0, !PT ;  /* 0x0000007f02027812 */ /* 0x002fca00078ec0ff */
[----:B---3--:R-:W-:Y:S02]  /*0070*/  IMAD R3, R3, 0x80, R2 ;  /* 0x0000008003037824 */ /* 0x008fe400078e0202 */
[----:B------:R-:W-:Y:S02]  /*0080*/  IMAD.MOV.U32 R2, RZ, RZ, RZ ;  /* 0x000000ffff027224 */ /* 0x000fe400078e00ff */
[----:B--2---:R-:W-:-:S04]  /*0090*/  IMAD.WIDE R6, R3, 0x4, R6 ;  /* 0x0000000403067825 */ /* 0x004fc800078e0206 */
[----:B------:R-:W-:-:S05]  /*00a0*/  IMAD.HI R0, R3, -0x6db6db6d, R2 ;  /* 0x9249249303007827 */ /* 0x000fca00078e0202 */
[----:B------:R-:W-:-:S04]  /*00b0*/  SHF.R.U32.HI R9, RZ, 0x1f, R0 ;  /* 0x0000001fff097819 */ /* 0x000fc80000011600 */
[CC--:B------:R-:W-:Y:S02]  /*00c0*/  LEA.HI.SX32 R2, R0.reuse, R9.reuse, 0x1e ;  /* 0x0000000900027211 */ /* 0x0c0fe400078ff2ff */
[----:B------:R-:W-:Y:S02]  /*00d0*/  LEA.HI.SX32 R0, R0, R9, 0x1c ;  /* 0x0000000900007211 */ /* 0x000fe400078fe2ff */
[C---:B------:R-:W-:Y:S01]  /*00e0*/  LEA.HI R8, R2.reuse, R2, RZ, 0x2 ;  /* 0x0000000202087211 */ /* 0x040fe200078f10ff */
[----:B------:R-:W-:-:S03]  /*00f0*/  IMAD R4, R2, -0x7, R3 ;  /* 0xfffffff902047824 */ /* 0x000fc600078e0203 */
[----:B------:R-:W-:Y:S02]  /*0100*/  LOP3.LUT R11, R8, 0xfffffffc, RZ, 0xc0, !PT ;  /* 0xfffffffc080b7812 */ /* 0x000fe400078ec0ff */
[C---:B------:R-:W-:Y:S01]  /*0110*/  ISETP.GT.AND P0, PT, R4.reuse, 0x2, PT ;  /* 0x000000020400780c */ /* 0x040fe20003f04270 */
[----:B------:R-:W-:Y:S02]  /*0120*/  VIADD R4, R4, 0xfffffffe ;  /* 0xfffffffe04047836 */ /* 0x000fe40000000000 */
[----:B------:R-:W-:-:S03]  /*0130*/  IMAD.IADD R11, R2, 0x1, -R11 ;  /* 0x00000001020b7824 */ /* 0x000fc600078e0a0b */
[----:B------:R-:W-:Y:S01]  /*0140*/  SEL R10, R4, RZ, P0 ;  /* 0x000000ff040a7207 */ /* 0x000fe20000000000 */
[----:B------:R-:W-:Y:S01]  /*0150*/  IMAD R11, R0, 0x8, R11 ;  /* 0x00000008000b7824 */ /* 0x000fe200078e020b */
[----:B------:R-:W1:Y:S02]  /*0160*/  LDC.64 R4, c[0x0][0x210] ;  /* 0x00008400ff047b82 */ /* 0x000e640000000a00 */
[----:B------:R-:W-:Y:S02]  /*0170*/  ISETP.GT.AND P0, PT, R10, RZ, PT ;  /* 0x000000ff0a00720c */ /* 0x000fe40003f04270 */
[----:B------:R-:W-:-:S04]  /*0180*/  VIMNMX R10, RZ, R10, PT ;  /* 0x0000000aff0a7248 */ /* 0x000fc80003fe0100 */
[----:B------:R-:W-:-:S07]  /*0190*/  IADD3 R2, R10, 0x1, RZ ;  /* 0x000000010a027810 */ /* 0x000fce0007ffe0ff */
[----:B------:R-:W-:Y:S01]  /*01a0*/  @!P0 IMAD.MOV R2, RZ, RZ, R10 ;  /* 0x000000ffff028224 */ /* 0x000fe200078e020a */
[----:B------:R-:W-:Y:S01]  /*01b0*/  ISETP.GE.AND P0, PT, R3, 0x70, PT ;  /* 0x000000700300780c */ /* 0x000fe20003f06270 */
[----:B------:R-:W-:-:S03]  /*01c0*/  IMAD.MOV.U32 R3, RZ, RZ, RZ ;  /* 0x000000ffff037224 */ /* 0x000fc600078e00ff */
[----:B------:R-:W-:-:S05]  /*01d0*/  LEA R11, R2, R11, 0x2 ;  /* 0x0000000b020b7211 */ /* 0x000fca00078e10ff */
[----:B-1----:R-:W-:-:S04]  /*01e0*/  IMAD.WIDE R4, R11, 0x4, R4 ;  /* 0x000000040b047825 */ /* 0x002fc800078e0204 */
[----:B------:R-:W-:Y:S05]  /*01f0*/  @P0 BRA `(.L_x_1) ;  /* 0x0000000000040947 */ /* 0x000fea0003800000 */
[----:B------:R1:W5:Y:S02]  /*0200*/  LDG.E.EL R3, desc[UR4][R4.64] ;  /* 0x0000000404037981 */ /* 0x000364000c2e1900 */
.L_x_1:
[----:B------:R-:W-:Y:S05]  /*0210*/  BSYNC B0 ;  /* 0x0000000000007941 */ /* 0x000fea0003800000 */
.L_x_0:
[----:B------:R-:W-:Y:S05]  /*0220*/  @P0 EXIT ;  /* 0x000000000000094d */ /* 0x000fea0003800000 */
[----:B-----5:R-:W-:Y:S01]  /*0230*/  STG.E desc[UR4][R6.64], R3 ;  /* 0x0000000306007986 */ /* 0x020fe2000c101904 */
[----:B------:R-:W-:Y:S05]  /*0240*/  EXIT ;  /* 0x000000000000794d */ /* 0x000fea0003800000 */
.L_x_2:
[----:B------:R-:W-:-:S00]  /*0250*/  BRA `(.L_x_2) ;  /* 0xfffffffc00fc7947 */ /* 0x000fc0000383ffff */
[----:B------:R-:W-:-:S00]  /*0260*/  NOP ;  /* 0x0000000000007918 */ /* 0x000fc00000000000 */
        /* <DEDUP_REMOVED lines=9> */
.L_x_3:


//--------------------- .nv.constant0.triton_poi_fused_replication_pad1d_5 --------------------------
	.section	.nv.constant0.triton_poi_fused_replication_pad1d_5,"a",@progbits
	.sectionflags	@""
	.align	4
.nv.constant0.triton_poi_fused_replication_pad1d_5:
	.zero		548
